	.headerflags	@"EF_CUDA_TEXMODE_UNIFIED EF_CUDA_64BIT_ADDRESS EF_CUDA_SM86 EF_CUDA_VIRTUAL_SM(EF_CUDA_SM86)"
	.elftype	@"ET_EXEC"


//--------------------- .nv.info                  --------------------------
	.section	.nv.info,"",@"SHT_CUDA_INFO"
	.align	4


	//----- nvinfo : EIATTR_REGCOUNT
	.align		4
        /*0000*/ 	.byte	0x04, 0x2f
        /*0002*/ 	.short	(.L_1 - .L_0)
	.align		4
.L_0:
        /*0004*/ 	.word	index@(triton_poi_fused__to_copy_12)
        /*0008*/ 	.word	0x00000008


	//----- nvinfo : EIATTR_MIN_STACK_SIZE
	.align		4
.L_1:
        /*000c*/ 	.byte	0x04, 0x12
        /*000e*/ 	.short	(.L_3 - .L_2)
	.align		4
.L_2:
        /*0010*/ 	.word	index@(triton_poi_fused__to_copy_12)
        /*0014*/ 	.word	0x00000000


	//----- nvinfo : EIATTR_FRAME_SIZE
	.align		4
.L_3:
        /*0018*/ 	.byte	0x04, 0x11
        /*001a*/ 	.short	(.L_5 - .L_4)
	.align		4
.L_4:
        /*001c*/ 	.word	index@(triton_poi_fused__to_copy_12)
        /*0020*/ 	.word	0x00000000


	//----- nvinfo : EIATTR_MIN_STACK_SIZE
	.align		4
.L_5:
        /*0024*/ 	.byte	0x04, 0x12
        /*0026*/ 	.short	(.L_7 - .L_6)
	.align		4
.L_6:
        /*0028*/ 	.word	index@(triton_poi_fused__to_copy_12)
        /*002c*/ 	.word	0x00000000
.L_7:


//--------------------- .nv.info.triton_poi_fused__to_copy_12 --------------------------
	.section	.nv.info.triton_poi_fused__to_copy_12,"",@"SHT_CUDA_INFO"
	.sectionflags	@""
	.align	4


	//----- nvinfo : EIATTR_CUDA_API_VERSION
	.align		4
        /*0000*/ 	.byte	0x04, 0x37
        /*0002*/ 	.short	(.L_9 - .L_8)
.L_8:
        /*0004*/ 	.word	0x0000007c


	//----- nvinfo : EIATTR_SW2861232_WAR
	.align		4
.L_9:
        /*0008*/ 	.byte	0x01, 0x35
	.zero		2


	//----- nvinfo : EIATTR_PARAM_CBANK
	.align		4
        /*000c*/ 	.byte	0x04, 0x0a
        /*000e*/ 	.short	(.L_11 - .L_10)
	.align		4
.L_10:
        /*0010*/ 	.word	index@(.nv.constant0.triton_poi_fused__to_copy_12)
        /*0014*/ 	.short	0x0160
        /*0016*/ 	.short	0x0020


	//----- nvinfo : EIATTR_CBANK_PARAM_SIZE
	.align		4
.L_11:
        /*0018*/ 	.byte	0x03, 0x19
        /*001a*/ 	.short	0x0020


	//----- nvinfo : EIATTR_KPARAM_INFO
	.align		4
        /*001c*/ 	.byte	0x04, 0x17
        /*001e*/ 	.short	(.L_13 - .L_12)
.L_12:
        /*0020*/ 	.word	0x00000000
        /*0024*/ 	.short	0x0003
        /*0026*/ 	.short	0x0018
        /*0028*/ 	.byte	0x00, 0xf4, 0x21, 0x00


	//----- nvinfo : EIATTR_KPARAM_INFO
	.align		4
.L_13:
        /*002c*/ 	.byte	0x04, 0x17
        /*002e*/ 	.short	(.L_15 - .L_14)
.L_14:
        /*0030*/ 	.word	0x00000000
        /*0034*/ 	.short	0x0002
        /*0036*/ 	.short	0x0010
        /*0038*/ 	.byte	0x00, 0xf0, 0x11, 0x00


	//----- nvinfo : EIATTR_KPARAM_INFO
	.align		4
.L_15:
        /*003c*/ 	.byte	0x04, 0x17
        /*003e*/ 	.short	(.L_17 - .L_16)
.L_16:
        /*0040*/ 	.word	0x00000000
        /*0044*/ 	.short	0x0001
        /*0046*/ 	.short	0x0008
        /*0048*/ 	.byte	0x00, 0xf4, 0x21, 0x00


	//----- nvinfo : EIATTR_KPARAM_INFO
	.align		4
.L_17:
        /*004c*/ 	.byte	0x04, 0x17
        /*004e*/ 	.short	(.L_19 - .L_18)
.L_18:
        /*0050*/ 	.word	0x00000000
        /*0054*/ 	.short	0x0000
        /*0056*/ 	.short	0x0000
        /*0058*/ 	.byte	0x00, 0xf4, 0x21, 0x00


	//----- nvinfo : EIATTR_MAXREG_COUNT
	.align		4
.L_19:
        /*005c*/ 	.byte	0x03, 0x1b
        /*005e*/ 	.short	0x00ff


	//----- nvinfo : EIATTR_EXIT_INSTR_OFFSETS
	.align		4
        /*0060*/ 	.byte	0x04, 0x1c
        /*0062*/ 	.short	(.L_21 - .L_20)


	//   ....[0]....
.L_20:
        /*0064*/ 	.word	0x00000120


	//   ....[1]....
        /*0068*/ 	.word	0x00000140


	//----- nvinfo : EIATTR_REQNTID
	.align		4
.L_21:
        /*006c*/ 	.byte	0x04, 0x10
        /*006e*/ 	.short	(.L_23 - .L_22)
.L_22:
        /*0070*/ 	.word	0x00000080
        /*0074*/ 	.word	0x00000001
        /*0078*/ 	.word	0x00000001


	//----- nvinfo : EIATTR_CRS_STACK_SIZE
	.align		4
.L_23:
        /*007c*/ 	.byte	0x04, 0x1e
        /*007e*/ 	.short	(.L_25 - .L_24)
.L_24:
        /*0080*/ 	.word	0x00000000
.L_25:


//--------------------- .nv.callgraph             --------------------------
	.section	.nv.callgraph,"",@"SHT_CUDA_CALLGRAPH"
	.align	4
	.sectionentsize	8
	.align		4
        /*0000*/ 	.word	0x00000000
	.align		4
        /*0004*/ 	.word	0xffffffff
	.align		4
        /*0008*/ 	.word	0x00000000
	.align		4
        /*000c*/ 	.word	0xfffffffe
	.align		4
        /*0010*/ 	.word	0x00000000
	.align		4
        /*0014*/ 	.word	0xfffffffd
	.align		4
        /*0018*/ 	.word	0x00000000
	.align		4
        /*001c*/ 	.word	0xfffffffc


//--------------------- .nv.rel.action            --------------------------
	.section	.nv.rel.action,"",@"SHT_CUDA_RELOCINFO"
	.align	8
	.sectionentsize	8
        /*0000*/ 	.byte	0x73, 0x00, 0x00, 0x00, 0x00, 0x00, 0x00, 0x00, 0x00, 0x00, 0x00, 0x11, 0x25, 0x00, 0x05, 0x36


//--------------------- .nv.constant0.triton_poi_fused__to_copy_12 --------------------------
	.section	.nv.constant0.triton_poi_fused__to_copy_12,"a",@progbits
	.sectionflags	@""
	.align	4
.nv.constant0.triton_poi_fused__to_copy_12:
	.zero		384


//--------------------- .text.triton_poi_fused__to_copy_12 --------------------------
	.section	.text.triton_poi_fused__to_copy_12,"ax",@progbits
	.sectioninfo	@"SHI_REGISTERS=8"
	.align	128
        .global         triton_poi_fused__to_copy_12
        .type           triton_poi_fused__to_copy_12,@function
        .size           triton_poi_fused__to_copy_12,(.L_x_3 - triton_poi_fused__to_copy_12)
        .other          triton_poi_fused__to_copy_12,@"STO_CUDA_ENTRY STV_DEFAULT"
triton_poi_fused__to_copy_12:
.text.triton_poi_fused__to_copy_12:
[----:B------:R-:W-:Y:S02]  /*0000*/  IMAD.MOV.U32 R1, RZ, RZ, c[0x0][0x28] ;  /* 0x00000a00ff017624 */ /* 0x000fe400078e00ff */
[----:B------:R-:W0:Y:S01]  /*0010*/  S2R R0, SR_TID.X ;  /* 0x0000000000007919 */ /* 0x000e220000002100 */
[----:B------:R-:W-:Y:S01]  /*0020*/  MOV R5, 0x2 ;  /* 0x0000000200057802 */ /* 0x000fe20000000f00 */
[----:B------:R-:W-:Y:S01]  /*0030*/  ULDC.64 UR4, c[0x0][0x118] ;  /* 0x0000460000047ab9 */ /* 0x000fe20000000a00 */
[----:B------:R-:W-:Y:S01]  /*0040*/  BSSY B0, `(.L_x_0) ;  /* 0x000000c000007945 */ /* 0x000fe20003800000 */
[----:B------:R-:W1:Y:S01]  /*0050*/  S2R R3, SR_CTAID.X ;  /* 0x0000000000037919 */ /* 0x000e620000002500 */
[----:B0-----:R-:W-:-:S04]  /*0060*/  SHF.L.U32 R0, R0, 0x1, RZ ;  /* 0x0000000100007819 */ /* 0x001fc800000006ff */
[----:B------:R-:W-:-:S05]  /*0070*/  LOP3.LUT R0, R0, 0xfe, RZ, 0xc0, !PT ;  /* 0x000000fe00007812 */ /* 0x000fca00078ec0ff */
[----:B-1----:R-:W-:Y:S02]  /*0080*/  IMAD R0, R3, 0x100, R0 ;  /* 0x0000010003007824 */ /* 0x002fe400078e0200 */
[----:B------:R-:W-:Y:S02]  /*0090*/  CS2R R2, SRZ ;  /* 0x0000000000027805 */ /* 0x000fe4000001ff00 */
[C---:B------:R-:W-:Y:S01]  /*00a0*/  IMAD.WIDE R4, R0.reuse, R5, c[0x0][0x168] ;  /* 0x00005a0000047625 */ /* 0x040fe200078e0205 */
[----:B------:R-:W-:-:S13]  /*00b0*/  ISETP.GE.AND P0, PT, R0, 0xc00, PT ;  /* 0x00000c000000780c */ /* 0x000fda0003f06270 */
[----:B------:R-:W-:Y:S05]  /*00c0*/  @P0 BRA `(.L_x_1) ;  /* 0x0000003000000947 */ /* 0x000fea0003800000 */
[----:B------:R-:W-:-:S04]  /*00d0*/  IMAD.MOV.U32 R3, RZ, RZ, 0x4 ;  /* 0x00000004ff037424 */ /* 0x000fc800078e00ff */
[----:B------:R-:W-:-:S06]  /*00e0*/  IMAD.WIDE R2, R0, R3, c[0x0][0x160] ;  /* 0x0000580000027625 */ /* 0x000fcc00078e0203 */
[----:B------:R-:W5:Y:S02]  /*00f0*/  LDG.E.64 R2, [R2.64] ;  /* 0x0000000402027981 */ /* 0x000f64000c1e1b00 */
.L_x_1:
[----:B------:R-:W-:Y:S05]  /*0100*/  BSYNC B0 ;  /* 0x0000000000007941 */ /* 0x000fea0003800000 */
.L_x_0:
[----:B-----5:R-:W-:Y:S01]  /*0110*/  F2FP.BF16.PACK_AB R3, R3, R2 ;  /* 0x000000020303723e */ /* 0x020fe200000010ff */
[----:B------:R-:W-:Y:S06]  /*0120*/  @P0 EXIT ;  /* 0x000000000000094d */ /* 0x000fec0003800000 */
[----:B------:R-:W-:Y:S01]  /*0130*/  STG.E [R4.64], R3 ;  /* 0x0000000304007986 */ /* 0x000fe2000c101904 */
[----:B------:R-:W-:Y:S05]  /*0140*/  EXIT ;  /* 0x000000000000794d */ /* 0x000fea0003800000 */
.L_x_2:
[----:B------:R-:W-:-:S00]  /*0150*/  BRA `(.L_x_2) ;  /* 0xfffffff000007947 */ /* 0x000fc0000383ffff */
[----:B------:R-:W-:-:S00]  /*0160*/  NOP ;  /* 0x0000000000007918 */ /* 0x000fc00000000000 */
        /* <DEDUP_REMOVED lines=9> */
.L_x_3:
